	.headerflags	@"EF_CUDA_TEXMODE_UNIFIED EF_CUDA_64BIT_ADDRESS EF_CUDA_ACCELERATORS EF_CUDA_SM90 EF_CUDA_VIRTUAL_SM(EF_CUDA_SM90)"
	.elftype	@"ET_EXEC"


//--------------------- .nv.info                  --------------------------
	.section	.nv.info,"",@"SHT_CUDA_INFO"
	.align	4


	//----- nvinfo : EIATTR_REGCOUNT
	.align		4
        /*0000*/ 	.byte	0x04, 0x2f
        /*0002*/ 	.short	(.L_1 - .L_0)
	.align		4
.L_0:
        /*0004*/ 	.word	index@(triton_poi_fused_add_mul_native_layer_norm_2)
        /*0008*/ 	.word	0x0000001c


	//----- nvinfo : EIATTR_MIN_STACK_SIZE
	.align		4
.L_1:
        /*000c*/ 	.byte	0x04, 0x12
        /*000e*/ 	.short	(.L_3 - .L_2)
	.align		4
.L_2:
        /*0010*/ 	.word	index@(triton_poi_fused_add_mul_native_layer_norm_2)
        /*0014*/ 	.word	0x00000000


	//----- nvinfo : EIATTR_FRAME_SIZE
	.align		4
.L_3:
        /*0018*/ 	.byte	0x04, 0x11
        /*001a*/ 	.short	(.L_5 - .L_4)
	.align		4
.L_4:
        /*001c*/ 	.word	index@(triton_poi_fused_add_mul_native_layer_norm_2)
        /*0020*/ 	.word	0x00000000


	//----- nvinfo : EIATTR_MIN_STACK_SIZE
	.align		4
.L_5:
        /*0024*/ 	.byte	0x04, 0x12
        /*0026*/ 	.short	(.L_7 - .L_6)
	.align		4
.L_6:
        /*0028*/ 	.word	index@(triton_poi_fused_add_mul_native_layer_norm_2)
        /*002c*/ 	.word	0x00000000
.L_7:


//--------------------- .nv.info.triton_poi_fused_add_mul_native_layer_norm_2 --------------------------
	.section	.nv.info.triton_poi_fused_add_mul_native_layer_norm_2,"",@"SHT_CUDA_INFO"
	.sectionflags	@""
	.align	4


	//----- nvinfo : EIATTR_CUDA_API_VERSION
	.align		4
        /*0000*/ 	.byte	0x04, 0x37
        /*0002*/ 	.short	(.L_9 - .L_8)
.L_8:
        /*0004*/ 	.word	0x0000007c


	//----- nvinfo : EIATTR_KPARAM_INFO
	.align		4
.L_9:
        /*0008*/ 	.byte	0x04, 0x17
        /*000a*/ 	.short	(.L_11 - .L_10)
.L_10:
        /*000c*/ 	.word	0x00000000
        /*0010*/ 	.short	0x0006
        /*0012*/ 	.short	0x0030
        /*0014*/ 	.byte	0x00, 0xf0, 0x11, 0x00


	//----- nvinfo : EIATTR_KPARAM_INFO
	.align		4
.L_11:
        /*0018*/ 	.byte	0x04, 0x17
        /*001a*/ 	.short	(.L_13 - .L_12)
.L_12:
        /*001c*/ 	.word	0x00000000
        /*0020*/ 	.short	0x0005
        /*0022*/ 	.short	0x0028
        /*0024*/ 	.byte	0x00, 0xf4, 0x21, 0x00


	//----- nvinfo : EIATTR_KPARAM_INFO
	.align		4
.L_13:
        /*0028*/ 	.byte	0x04, 0x17
        /*002a*/ 	.short	(.L_15 - .L_14)
.L_14:
        /*002c*/ 	.word	0x00000000
        /*0030*/ 	.short	0x0004
        /*0032*/ 	.short	0x0020
        /*0034*/ 	.byte	0x00, 0xf4, 0x21, 0x00


	//----- nvinfo : EIATTR_KPARAM_INFO
	.align		4
.L_15:
        /*0038*/ 	.byte	0x04, 0x17
        /*003a*/ 	.short	(.L_17 - .L_16)
.L_16:
        /*003c*/ 	.word	0x00000000
        /*0040*/ 	.short	0x0003
        /*0042*/ 	.short	0x0018
        /*0044*/ 	.byte	0x00, 0xf4, 0x21, 0x00


	//----- nvinfo : EIATTR_KPARAM_INFO
	.align		4
.L_17:
        /*0048*/ 	.byte	0x04, 0x17
        /*004a*/ 	.short	(.L_19 - .L_18)
.L_18:
        /*004c*/ 	.word	0x00000000
        /*0050*/ 	.short	0x0002
        /*0052*/ 	.short	0x0010
        /*0054*/ 	.byte	0x00, 0xf4, 0x21, 0x00


	//----- nvinfo : EIATTR_KPARAM_INFO
	.align		4
.L_19:
        /*0058*/ 	.byte	0x04, 0x17
        /*005a*/ 	.short	(.L_21 - .L_20)
.L_20:
        /*005c*/ 	.word	0x00000000
        /*0060*/ 	.short	0x0001
        /*0062*/ 	.short	0x0008
        /*0064*/ 	.byte	0x00, 0xf4, 0x21, 0x00


	//----- nvinfo : EIATTR_KPARAM_INFO
	.align		4
.L_21:
        /*0068*/ 	.byte	0x04, 0x17
        /*006a*/ 	.short	(.L_23 - .L_22)
.L_22:
        /*006c*/ 	.word	0x00000000
        /*0070*/ 	.short	0x0000
        /*0072*/ 	.short	0x0000
        /*0074*/ 	.byte	0x00, 0xf4, 0x21, 0x00


	//----- nvinfo : EIATTR_SPARSE_MMA_MASK
	.align		4
.L_23:
        /*0078*/ 	.byte	0x03, 0x50
        /*007a*/ 	.short	0x0000


	//----- nvinfo : EIATTR_MAXREG_COUNT
	.align		4
        /*007c*/ 	.byte	0x03, 0x1b
        /*007e*/ 	.short	0x00ff


	//----- nvinfo : EIATTR_EXIT_INSTR_OFFSETS
	.align		4
        /*0080*/ 	.byte	0x04, 0x1c
        /*0082*/ 	.short	(.L_25 - .L_24)


	//   ....[0]....
.L_24:
        /*0084*/ 	.word	0x000003a0


	//   ....[1]....
        /*0088*/ 	.word	0x000003c0


	//----- nvinfo : EIATTR_REQNTID
	.align		4
.L_25:
        /*008c*/ 	.byte	0x04, 0x10
        /*008e*/ 	.short	(.L_27 - .L_26)
.L_26:
        /*0090*/ 	.word	0x00000080
        /*0094*/ 	.word	0x00000001
        /*0098*/ 	.word	0x00000001


	//----- nvinfo : EIATTR_CBANK_PARAM_SIZE
	.align		4
.L_27:
        /*009c*/ 	.byte	0x03, 0x19
        /*009e*/ 	.short	0x0034


	//----- nvinfo : EIATTR_PARAM_CBANK
	.align		4
        /*00a0*/ 	.byte	0x04, 0x0a
        /*00a2*/ 	.short	(.L_29 - .L_28)
	.align		4
.L_28:
        /*00a4*/ 	.word	index@(.nv.constant0.triton_poi_fused_add_mul_native_layer_norm_2)
        /*00a8*/ 	.short	0x0210
        /*00aa*/ 	.short	0x0034


	//----- nvinfo : EIATTR_SW_WAR
	.align		4
.L_29:
        /*00ac*/ 	.byte	0x04, 0x36
        /*00ae*/ 	.short	(.L_31 - .L_30)
.L_30:
        /*00b0*/ 	.word	0x00000008
.L_31:


//--------------------- .nv.callgraph             --------------------------
	.section	.nv.callgraph,"",@"SHT_CUDA_CALLGRAPH"
	.align	4
	.sectionentsize	8
	.align		4
        /*0000*/ 	.word	0x00000000
	.align		4
        /*0004*/ 	.word	0xffffffff
	.align		4
        /*0008*/ 	.word	0x00000000
	.align		4
        /*000c*/ 	.word	0xfffffffe
	.align		4
        /*0010*/ 	.word	0x00000000
	.align		4
        /*0014*/ 	.word	0xfffffffd
	.align		4
        /*0018*/ 	.word	0x00000000
	.align		4
        /*001c*/ 	.word	0xfffffffc


//--------------------- .text.triton_poi_fused_add_mul_native_layer_norm_2 --------------------------
	.section	.text.triton_poi_fused_add_mul_native_layer_norm_2,"ax",@progbits
	.align	128
        .global         triton_poi_fused_add_mul_native_layer_norm_2
        .type           triton_poi_fused_add_mul_native_layer_norm_2,@function
        .size           triton_poi_fused_add_mul_native_layer_norm_2,(.L_x_1 - triton_poi_fused_add_mul_native_layer_norm_2)
        .other          triton_poi_fused_add_mul_native_layer_norm_2,@"STO_CUDA_ENTRY STV_DEFAULT"
triton_poi_fused_add_mul_native_layer_norm_2:
.text.triton_poi_fused_add_mul_native_layer_norm_2:
[----:B------:R-:W0:Y:S01]  /*0000*/  LDC R1, c[0x0][0x28] ;  /* 0x00000a00ff017b82 */ /* 0x000e220000000800 */
[----:B------:R-:W1:Y:S07]  /*0010*/  S2R R0, SR_TID.X ;  /* 0x0000000000007919 */ /* 0x000e6e0000002100 */
[----:B------:R-:W2:Y:S01]  /*0020*/  LDC.64 R6, c[0x0][0x218] ;  /* 0x00008600ff067b82 */ /* 0x000ea20000000a00 */
[----:B------:R-:W-:Y:S01]  /*0030*/  CS2R R12, SRZ ;  /* 0x00000000000c7805 */ /* 0x000fe2000001ff00 */
[----:B------:R-:W-:Y:S01]  /*0040*/  ULDC.64 UR4, c[0x0][0x208] ;  /* 0x0000820000047ab9 */ /* 0x000fe20000000a00 */
[----:B------:R-:W3:Y:S05]  /*0050*/  S2R R5, SR_CTAID.X ;  /* 0x0000000000057919 */ /* 0x000eea0000002500 */
[----:B------:R-:W4:Y:S08]  /*0060*/  LDC.64 R2, c[0x0][0x220] ;  /* 0x00008800ff027b82 */ /* 0x000f300000000a00 */
[----:B------:R-:W5:Y:S08]  /*0070*/  LDC.64 R8, c[0x0][0x228] ;  /* 0x00008a00ff087b82 */ /* 0x000f700000000a00 */
[----:B------:R-:W5:Y:S01]  /*0080*/  LDC.64 R14, c[0x0][0x230] ;  /* 0x00008c00ff0e7b82 */ /* 0x000f620000000a00 */
[----:B-1----:R-:W-:-:S04]  /*0090*/  SHF.L.U32 R0, R0, 0x1, RZ ;  /* 0x0000000100007819 */ /* 0x002fc800000006ff */
[----:B------:R-:W-:-:S04]  /*00a0*/  LOP3.LUT R0, R0, 0xfe, RZ, 0xc0, !PT ;  /* 0x000000fe00007812 */ /* 0x000fc800078ec0ff */
[----:B---3--:R-:W-:Y:S02]  /*00b0*/  LEA R0, R5, R0, 0x8 ;  /* 0x0000000005007211 */ /* 0x008fe400078e40ff */
[----:B------:R-:W1:Y:S02]  /*00c0*/  LDC.64 R4, c[0x0][0x210] ;  /* 0x00008400ff047b82 */ /* 0x000e640000000a00 */
[----:B------:R-:W-:Y:S02]  /*00d0*/  SHF.R.S32.HI R11, RZ, 0x1f, R0 ;  /* 0x0000001fff0b7819 */ /* 0x000fe40000011400 */
[----:B------:R-:W-:Y:S02]  /*00e0*/  ISETP.GE.AND P0, PT, R0, 0x100, PT ;  /* 0x000001000000780c */ /* 0x000fe40003f06270 */
[----:B------:R-:W-:-:S04]  /*00f0*/  LEA.HI R10, R11, R0, RZ, 0x2 ;  /* 0x000000000b0a7211 */ /* 0x000fc800078f10ff */
[----:B------:R-:W-:Y:S02]  /*0100*/  LOP3.LUT R17, R10, 0xfffffffc, RZ, 0xc0, !PT ;  /* 0xfffffffc0a117812 */ /* 0x000fe400078ec0ff */
[----:B------:R-:W-:Y:S02]  /*0110*/  SHF.R.S32.HI R23, RZ, 0x2, R10 ;  /* 0x00000002ff177819 */ /* 0x000fe4000001140a */
[----:B------:R-:W-:Y:S02]  /*0120*/  CS2R R10, SRZ ;  /* 0x00000000000a7805 */ /* 0x000fe4000001ff00 */
[----:B------:R-:W-:Y:S01]  /*0130*/  IADD3 R17, R0, -R17, RZ ;  /* 0x8000001100117210 */ /* 0x000fe20007ffe0ff */
[----:B--2---:R-:W-:-:S03]  /*0140*/  IMAD.WIDE R18, R23, 0x4, R6 ;  /* 0x0000000417127825 */ /* 0x004fc600078e0206 */
[----:B------:R-:W-:Y:S02]  /*0150*/  IADD3 R16, R17, 0x4, RZ ;  /* 0x0000000411107810 */ /* 0x000fe40007ffe0ff */
[C---:B------:R-:W-:Y:S01]  /*0160*/  LEA R7, R23.reuse, R17, 0x3 ;  /* 0x0000001117077211 */ /* 0x040fe200078e18ff */
[C---:B----4-:R-:W-:Y:S01]  /*0170*/  IMAD.WIDE R20, R23.reuse, 0x4, R2 ;  /* 0x0000000417147825 */ /* 0x050fe200078e0202 */
[----:B------:R-:W-:-:S03]  /*0180*/  LEA R23, R23, R16, 0x3 ;  /* 0x0000001017177211 */ /* 0x000fc600078e18ff */
[----:B-1----:R-:W-:Y:S01]  /*0190*/  IMAD.WIDE R24, R0, 0x4, R4 ;  /* 0x0000000400187825 */ /* 0x002fe200078e0204 */
[----:B------:R-:W-:Y:S01]  /*01a0*/  CS2R R2, SRZ ;  /* 0x0000000000027805 */ /* 0x000fe2000001ff00 */
[----:B------:R-:W2:Y:S02]  /*01b0*/  @!P0 LDG.E.EL R11, desc[UR4][R18.64] ;  /* 0x00000004120b8981 */ /* 0x000ea4000c2e1900 */
[----:B-----5:R-:W-:Y:S02]  /*01c0*/  IMAD.WIDE R6, R7, 0x4, R8 ;  /* 0x0000000407067825 */ /* 0x020fe400078e0208 */
[----:B------:R1:W3:Y:S02]  /*01d0*/  @!P0 LDG.E.EL R10, desc[UR4][R18.64] ;  /* 0x00000004120a8981 */ /* 0x0002e4000c2e1900 */
[----:B0-----:R-:W-:Y:S02]  /*01e0*/  IMAD.WIDE R4, R17, 0x4, R14 ;  /* 0x0000000411047825 */ /* 0x001fe400078e020e */
[----:B------:R-:W4:Y:S02]  /*01f0*/  @!P0 LDG.E.EL R12, desc[UR4][R20.64] ;  /* 0x00000004140c8981 */ /* 0x000f24000c2e1900 */
[----:B------:R-:W-:Y:S01]  /*0200*/  IMAD.WIDE R8, R23, 0x4, R8 ;  /* 0x0000000417087825 */ /* 0x000fe200078e0208 */
[----:B------:R-:W-:Y:S01]  /*0210*/  CS2R R22, SRZ ;  /* 0x0000000000167805 */ /* 0x000fe2000001ff00 */
[----:B------:R0:W5:Y:S02]  /*0220*/  @!P0 LDG.E.EL R13, desc[UR4][R20.64] ;  /* 0x00000004140d8981 */ /* 0x000164000c2e1900 */
[----:B------:R-:W-:Y:S01]  /*0230*/  IMAD.WIDE.U32 R14, R16, 0x4, R14 ;  /* 0x00000004100e7825 */ /* 0x000fe200078e000e */
[----:B------:R-:W-:-:S02]  /*0240*/  CS2R R16, SRZ ;  /* 0x0000000000107805 */ /* 0x000fc4000001ff00 */
[----:B-1----:R-:W-:Y:S01]  /*0250*/  CS2R R18, SRZ ;  /* 0x0000000000127805 */ /* 0x002fe2000001ff00 */
[----:B------:R1:W2:Y:S04]  /*0260*/  @!P0 LDG.E.64 R2, desc[UR4][R24.64] ;  /* 0x0000000418028981 */ /* 0x0002a8000c1e1b00 */
[----:B------:R-:W4:Y:S01]  /*0270*/  @!P0 LDG.E.64 R16, desc[UR4][R8.64] ;  /* 0x0000000408108981 */ /* 0x000f22000c1e1b00 */
[----:B0-----:R-:W-:-:S03]  /*0280*/  CS2R R20, SRZ ;  /* 0x0000000000147805 */ /* 0x001fc6000001ff00 */
[----:B------:R-:W5:Y:S01]  /*0290*/  @!P0 LDG.E.EL.64 R22, desc[UR4][R14.64] ;  /* 0x000000040e168981 */ /* 0x000f62000c2e1b00 */
[----:B-1----:R-:W0:Y:S03]  /*02a0*/  LDC.64 R24, c[0x0][0x238] ;  /* 0x00008e00ff187b82 */ /* 0x002e260000000a00 */
[----:B------:R-:W5:Y:S04]  /*02b0*/  @!P0 LDG.E.64 R18, desc[UR4][R6.64] ;  /* 0x0000000406128981 */ /* 0x000f68000c1e1b00 */
[----:B------:R-:W5:Y:S01]  /*02c0*/  @!P0 LDG.E.EL.64 R20, desc[UR4][R4.64] ;  /* 0x0000000404148981 */ /* 0x000f62000c2e1b00 */
[----:B0-----:R-:W-:-:S04]  /*02d0*/  IMAD.WIDE R24, R0, 0x4, R24 ;  /* 0x0000000400187825 */ /* 0x001fc800078e0218 */
[----:B--2---:R-:W-:Y:S01]  /*02e0*/  FADD R11, -R11, R2 ;  /* 0x000000020b0b7221 */ /* 0x004fe20000000100 */
[----:B---3--:R-:W-:-:S03]  /*02f0*/  FADD R10, -R10, R3 ;  /* 0x000000030a0a7221 */ /* 0x008fc60000000100 */
[----:B----4-:R-:W-:Y:S01]  /*0300*/  FMUL R11, R11, R12 ;  /* 0x0000000c0b0b7220 */ /* 0x010fe20000400000 */
[----:B-----5:R-:W-:Y:S01]  /*0310*/  FADD R16, R22, R16 ;  /* 0x0000001016107221 */ /* 0x020fe20000000000 */
[----:B------:R-:W-:Y:S01]  /*0320*/  FADD R17, R23, R17 ;  /* 0x0000001117117221 */ /* 0x000fe20000000000 */
[----:B------:R-:W-:Y:S02]  /*0330*/  FMUL R10, R10, R13 ;  /* 0x0000000d0a0a7220 */ /* 0x000fe40000400000 */
[----:B------:R-:W-:Y:S01]  /*0340*/  FADD R16, R16, 1 ;  /* 0x3f80000010107421 */ /* 0x000fe20000000000 */
[----:B------:R-:W-:Y:S01]  /*0350*/  FADD R17, R17, 1 ;  /* 0x3f80000011117421 */ /* 0x000fe20000000000 */
[----:B------:R-:W-:Y:S01]  /*0360*/  FADD R18, R20, R18 ;  /* 0x0000001214127221 */ /* 0x000fe20000000000 */
[----:B------:R-:W-:-:S03]  /*0370*/  FADD R19, R21, R19 ;  /* 0x0000001315137221 */ /* 0x000fc60000000000 */
[----:B------:R-:W-:Y:S01]  /*0380*/  FFMA R16, R11, R16, R18 ;  /* 0x000000100b107223 */ /* 0x000fe20000000012 */
[----:B------:R-:W-:Y:S01]  /*0390*/  FFMA R17, R10, R17, R19 ;  /* 0x000000110a117223 */ /* 0x000fe20000000013 */
[----:B------:R-:W-:Y:S06]  /*03a0*/  @P0 EXIT ;  /* 0x000000000000094d */ /* 0x000fec0003800000 */
[----:B------:R-:W-:Y:S01]  /*03b0*/  STG.E.64 desc[UR4][R24.64], R16 ;  /* 0x0000001018007986 */ /* 0x000fe2000c101b04 */
[----:B------:R-:W-:Y:S05]  /*03c0*/  EXIT ;  /* 0x000000000000794d */ /* 0x000fea0003800000 */
.L_x_0:
[----:B------:R-:W-:-:S00]  /*03d0*/  BRA `(.L_x_0) ;  /* 0xfffffffc00fc7947 */ /* 0x000fc0000383ffff */
[----:B------:R-:W-:-:S00]  /*03e0*/  NOP ;  /* 0x0000000000007918 */ /* 0x000fc00000000000 */
        /* <DEDUP_REMOVED lines=9> */
.L_x_1:


//--------------------- .nv.constant0.triton_poi_fused_add_mul_native_layer_norm_2 --------------------------
	.section	.nv.constant0.triton_poi_fused_add_mul_native_layer_norm_2,"a",@progbits
	.sectionflags	@""
	.align	4
.nv.constant0.triton_poi_fused_add_mul_native_layer_norm_2:
	.zero		580
